	.headerflags	@"EF_CUDA_TEXMODE_UNIFIED EF_CUDA_64BIT_ADDRESS EF_CUDA_ACCELERATORS EF_CUDA_SM90 EF_CUDA_VIRTUAL_SM(EF_CUDA_SM90)"
	.elftype	@"ET_EXEC"


//--------------------- .nv.info                  --------------------------
	.section	.nv.info,"",@"SHT_CUDA_INFO"
	.align	4


	//----- nvinfo : EIATTR_REGCOUNT
	.align		4
        /*0000*/ 	.byte	0x04, 0x2f
        /*0002*/ 	.short	(.L_3 - .L_2)
	.align		4
.L_2:
        /*0004*/ 	.word	index@(triton_poi_fused__native_batch_norm_legit_no_training_add_convolution_relu_23)
        /*0008*/ 	.word	0x00000018


	//----- nvinfo : EIATTR_MIN_STACK_SIZE
	.align		4
.L_3:
        /*000c*/ 	.byte	0x04, 0x12
        /*000e*/ 	.short	(.L_5 - .L_4)
	.align		4
.L_4:
        /*0010*/ 	.word	index@(triton_poi_fused__native_batch_norm_legit_no_training_add_convolution_relu_23)
        /*0014*/ 	.word	0x00000000


	//----- nvinfo : EIATTR_FRAME_SIZE
	.align		4
.L_5:
        /*0018*/ 	.byte	0x04, 0x11
        /*001a*/ 	.short	(.L_7 - .L_6)
	.align		4
.L_6:
        /*001c*/ 	.word	index@(triton_poi_fused__native_batch_norm_legit_no_training_add_convolution_relu_23)
        /*0020*/ 	.word	0x00000000


	//----- nvinfo : EIATTR_MIN_STACK_SIZE
	.align		4
.L_7:
        /*0024*/ 	.byte	0x04, 0x12
        /*0026*/ 	.short	(.L_9 - .L_8)
	.align		4
.L_8:
        /*0028*/ 	.word	index@(triton_poi_fused__native_batch_norm_legit_no_training_add_convolution_relu_23)
        /*002c*/ 	.word	0x00000000
.L_9:


//--------------------- .nv.info.triton_poi_fused__native_batch_norm_legit_no_training_add_convolution_relu_23 --------------------------
	.section	.nv.info.triton_poi_fused__native_batch_norm_legit_no_training_add_convolution_relu_23,"",@"SHT_CUDA_INFO"
	.sectionflags	@""
	.align	4


	//----- nvinfo : EIATTR_CUDA_API_VERSION
	.align		4
        /*0000*/ 	.byte	0x04, 0x37
        /*0002*/ 	.short	(.L_11 - .L_10)
.L_10:
        /*0004*/ 	.word	0x0000007c


	//----- nvinfo : EIATTR_KPARAM_INFO
	.align		4
.L_11:
        /*0008*/ 	.byte	0x04, 0x17
        /*000a*/ 	.short	(.L_13 - .L_12)
.L_12:
        /*000c*/ 	.word	0x00000000
        /*0010*/ 	.short	0x0008
        /*0012*/ 	.short	0x0040
        /*0014*/ 	.byte	0x00, 0xf0, 0x11, 0x00


	//----- nvinfo : EIATTR_KPARAM_INFO
	.align		4
.L_13:
        /*0018*/ 	.byte	0x04, 0x17
        /*001a*/ 	.short	(.L_15 - .L_14)
.L_14:
        /*001c*/ 	.word	0x00000000
        /*0020*/ 	.short	0x0007
        /*0022*/ 	.short	0x0038
        /*0024*/ 	.byte	0x00, 0xf4, 0x21, 0x00


	//----- nvinfo : EIATTR_KPARAM_INFO
	.align		4
.L_15:
        /*0028*/ 	.byte	0x04, 0x17
        /*002a*/ 	.short	(.L_17 - .L_16)
.L_16:
        /*002c*/ 	.word	0x00000000
        /*0030*/ 	.short	0x0006
        /*0032*/ 	.short	0x0030
        /*0034*/ 	.byte	0x00, 0xf4, 0x21, 0x00


	//----- nvinfo : EIATTR_KPARAM_INFO
	.align		4
.L_17:
        /*0038*/ 	.byte	0x04, 0x17
        /*003a*/ 	.short	(.L_19 - .L_18)
.L_18:
        /*003c*/ 	.word	0x00000000
        /*0040*/ 	.short	0x0005
        /*0042*/ 	.short	0x0028
        /*0044*/ 	.byte	0x00, 0xf4, 0x21, 0x00


	//----- nvinfo : EIATTR_KPARAM_INFO
	.align		4
.L_19:
        /*0048*/ 	.byte	0x04, 0x17
        /*004a*/ 	.short	(.L_21 - .L_20)
.L_20:
        /*004c*/ 	.word	0x00000000
        /*0050*/ 	.short	0x0004
        /*0052*/ 	.short	0x0020
        /*0054*/ 	.byte	0x00, 0xf4, 0x21, 0x00


	//----- nvinfo : EIATTR_KPARAM_INFO
	.align		4
.L_21:
        /*0058*/ 	.byte	0x04, 0x17
        /*005a*/ 	.short	(.L_23 - .L_22)
.L_22:
        /*005c*/ 	.word	0x00000000
        /*0060*/ 	.short	0x0003
        /*0062*/ 	.short	0x0018
        /*0064*/ 	.byte	0x00, 0xf4, 0x21, 0x00


	//----- nvinfo : EIATTR_KPARAM_INFO
	.align		4
.L_23:
        /*0068*/ 	.byte	0x04, 0x17
        /*006a*/ 	.short	(.L_25 - .L_24)
.L_24:
        /*006c*/ 	.word	0x00000000
        /*0070*/ 	.short	0x0002
        /*0072*/ 	.short	0x0010
        /*0074*/ 	.byte	0x00, 0xf4, 0x21, 0x00


	//----- nvinfo : EIATTR_KPARAM_INFO
	.align		4
.L_25:
        /*0078*/ 	.byte	0x04, 0x17
        /*007a*/ 	.short	(.L_27 - .L_26)
.L_26:
        /*007c*/ 	.word	0x00000000
        /*0080*/ 	.short	0x0001
        /*0082*/ 	.short	0x0008
        /*0084*/ 	.byte	0x00, 0xf4, 0x21, 0x00


	//----- nvinfo : EIATTR_KPARAM_INFO
	.align		4
.L_27:
        /*0088*/ 	.byte	0x04, 0x17
        /*008a*/ 	.short	(.L_29 - .L_28)
.L_28:
        /*008c*/ 	.word	0x00000000
        /*0090*/ 	.short	0x0000
        /*0092*/ 	.short	0x0000
        /*0094*/ 	.byte	0x00, 0xf4, 0x21, 0x00


	//----- nvinfo : EIATTR_SPARSE_MMA_MASK
	.align		4
.L_29:
        /*0098*/ 	.byte	0x03, 0x50
        /*009a*/ 	.short	0x0000


	//----- nvinfo : EIATTR_MAXREG_COUNT
	.align		4
        /*009c*/ 	.byte	0x03, 0x1b
        /*009e*/ 	.short	0x00ff


	//----- nvinfo : EIATTR_EXIT_INSTR_OFFSETS
	.align		4
        /*00a0*/ 	.byte	0x04, 0x1c
        /*00a2*/ 	.short	(.L_31 - .L_30)


	//   ....[0]....
.L_30:
        /*00a4*/ 	.word	0x00000480


	//----- nvinfo : EIATTR_REQNTID
	.align		4
.L_31:
        /*00a8*/ 	.byte	0x04, 0x10
        /*00aa*/ 	.short	(.L_33 - .L_32)
.L_32:
        /*00ac*/ 	.word	0x00000080
        /*00b0*/ 	.word	0x00000001
        /*00b4*/ 	.word	0x00000001


	//----- nvinfo : EIATTR_CBANK_PARAM_SIZE
	.align		4
.L_33:
        /*00b8*/ 	.byte	0x03, 0x19
        /*00ba*/ 	.short	0x0044


	//----- nvinfo : EIATTR_PARAM_CBANK
	.align		4
        /*00bc*/ 	.byte	0x04, 0x0a
        /*00be*/ 	.short	(.L_35 - .L_34)
	.align		4
.L_34:
        /*00c0*/ 	.word	index@(.nv.constant0.triton_poi_fused__native_batch_norm_legit_no_training_add_convolution_relu_23)
        /*00c4*/ 	.short	0x0210
        /*00c6*/ 	.short	0x0044


	//----- nvinfo : EIATTR_SW_WAR
	.align		4
.L_35:
        /*00c8*/ 	.byte	0x04, 0x36
        /*00ca*/ 	.short	(.L_37 - .L_36)
.L_36:
        /*00cc*/ 	.word	0x00000008
.L_37:


//--------------------- .nv.callgraph             --------------------------
	.section	.nv.callgraph,"",@"SHT_CUDA_CALLGRAPH"
	.align	4
	.sectionentsize	8
	.align		4
        /*0000*/ 	.word	0x00000000
	.align		4
        /*0004*/ 	.word	0xffffffff
	.align		4
        /*0008*/ 	.word	0x00000000
	.align		4
        /*000c*/ 	.word	0xfffffffe
	.align		4
        /*0010*/ 	.word	0x00000000
	.align		4
        /*0014*/ 	.word	0xfffffffd
	.align		4
        /*0018*/ 	.word	0x00000000
	.align		4
        /*001c*/ 	.word	0xfffffffc


//--------------------- .nv.constant4             --------------------------
	.section	.nv.constant4,"a",@progbits
	.align	8
	.align		8
.nv.constant4:
        /*0000*/ 	.dword	_$_str
	.align		8
        /*0008*/ 	.dword	_$_str_$_2


//--------------------- .text.triton_poi_fused__native_batch_norm_legit_no_training_add_convolution_relu_23 --------------------------
	.section	.text.triton_poi_fused__native_batch_norm_legit_no_training_add_convolution_relu_23,"ax",@progbits
	.align	128
        .global         triton_poi_fused__native_batch_norm_legit_no_training_add_convolution_relu_23
        .type           triton_poi_fused__native_batch_norm_legit_no_training_add_convolution_relu_23,@function
        .size           triton_poi_fused__native_batch_norm_legit_no_training_add_convolution_relu_23,(.L_x_1 - triton_poi_fused__native_batch_norm_legit_no_training_add_convolution_relu_23)
        .other          triton_poi_fused__native_batch_norm_legit_no_training_add_convolution_relu_23,@"STO_CUDA_ENTRY STV_DEFAULT"
triton_poi_fused__native_batch_norm_legit_no_training_add_convolution_relu_23:
.text.triton_poi_fused__native_batch_norm_legit_no_training_add_convolution_relu_23:
[----:B------:R-:W-:Y:S01]  /*0000*/  LDC R1, c[0x0][0x28] ;  /* 0x00000a00ff017b82 */ /* 0x000fe20000000800 */
[----:B------:R-:W1:Y:S07]  /*0010*/  S2R R0, SR_TID.X ;  /* 0x0000000000007919 */ /* 0x000e6e0000002100 */
[----:B------:R-:W2:Y:S01]  /*0020*/  LDC.64 R8, c[0x0][0x228] ;  /* 0x00008a00ff087b82 */ /* 0x000ea20000000a00 */
[----:B------:R-:W-:Y:S01]  /*0030*/  ULDC.64 UR4, c[0x0][0x208] ;  /* 0x0000820000047ab9 */ /* 0x000fe20000000a00 */
[----:B------:R-:W3:Y:S06]  /*0040*/  S2R R5, SR_CTAID.X ;  /* 0x0000000000057919 */ /* 0x000eec0000002500 */
[----:B------:R-:W4:Y:S08]  /*0050*/  LDC.64 R10, c[0x0][0x218] ;  /* 0x00008600ff0a7b82 */ /* 0x000f300000000a00 */
[----:B------:R-:W5:Y:S08]  /*0060*/  LDC.64 R18, c[0x0][0x230] ;  /* 0x00008c00ff127b82 */ /* 0x000f700000000a00 */
[----:B------:R-:W5:Y:S01]  /*0070*/  LDC.64 R16, c[0x0][0x238] ;  /* 0x00008e00ff107b82 */ /* 0x000f620000000a00 */
[----:B-1----:R-:W-:-:S07]  /*0080*/  SHF.L.U32 R0, R0, 0x1, RZ ;  /* 0x0000000100007819 */ /* 0x002fce00000006ff */
[----:B------:R-:W1:Y:S01]  /*0090*/  LDC.64 R12, c[0x0][0x240] ;  /* 0x00009000ff0c7b82 */ /* 0x000e620000000a00 */
[----:B---3--:R-:W-:Y:S02]  /*00a0*/  SHF.R.S32.HI R3, RZ, 0x17, R5 ;  /* 0x00000017ff037819 */ /* 0x008fe40000011405 */
[----:B------:R-:W-:Y:S02]  /*00b0*/  LOP3.LUT R0, R0, 0xfe, RZ, 0xc0, !PT ;  /* 0x000000fe00007812 */ /* 0x000fe400078ec0ff */
[----:B------:R-:W-:Y:S02]  /*00c0*/  SGXT R3, R3, 0x1 ;  /* 0x000000010303781a */ /* 0x000fe40000000200 */
[----:B------:R-:W-:Y:S02]  /*00d0*/  LEA R0, R5, R0, 0x8 ;  /* 0x0000000005007211 */ /* 0x000fe400078e40ff */
[----:B------:R-:W3:Y:S02]  /*00e0*/  LDC.64 R4, c[0x0][0x220] ;  /* 0x00008800ff047b82 */ /* 0x000ee40000000a00 */
[----:B------:R-:W-:-:S04]  /*00f0*/  LEA.HI R3, R3, R0, RZ, 0x4 ;  /* 0x0000000003037211 */ /* 0x000fc800078f20ff */
[----:B------:R-:W-:-:S04]  /*0100*/  LOP3.LUT R3, R3, 0xfffffff0, RZ, 0xc0, !PT ;  /* 0xfffffff003037812 */ /* 0x000fc800078ec0ff */
[----:B------:R-:W-:Y:S02]  /*0110*/  IADD3 R14, R0, -R3, RZ ;  /* 0x80000003000e7210 */ /* 0x000fe40007ffe0ff */
[----:B------:R-:W1:Y:S03]  /*0120*/  LDC.64 R2, c[0x0][0x210] ;  /* 0x00008400ff027b82 */ /* 0x000e660000000a00 */
[----:B--2---:R-:W-:-:S06]  /*0130*/  IMAD.WIDE R8, R14, 0x4, R8 ;  /* 0x000000040e087825 */ /* 0x004fcc00078e0208 */
[----:B------:R-:W2:Y:S01]  /*0140*/  LDG.E.EL.64 R8, desc[UR4][R8.64] ;  /* 0x0000000408087981 */ /* 0x000ea2000c2e1b00 */
[----:B----4-:R-:W-:-:S04]  /*0150*/  IMAD.WIDE R10, R14, 0x4, R10 ;  /* 0x000000040e0a7825 */ /* 0x010fc800078e020a */
[C---:B---3--:R-:W-:Y:S02]  /*0160*/  IMAD.WIDE R4, R14.reuse, 0x4, R4 ;  /* 0x000000040e047825 */ /* 0x048fe400078e0204 */
[----:B------:R-:W3:Y:S02]  /*0170*/  LDG.E.EL.64 R10, desc[UR4][R10.64] ;  /* 0x000000040a0a7981 */ /* 0x000ee4000c2e1b00 */
[----:B-----5:R-:W-:Y:S02]  /*0180*/  IMAD.WIDE R18, R14, 0x4, R18 ;  /* 0x000000040e127825 */ /* 0x020fe400078e0212 */
[----:B------:R-:W4:Y:S02]  /*0190*/  LDG.E.EL.64 R4, desc[UR4][R4.64] ;  /* 0x0000000404047981 */ /* 0x000f24000c2e1b00 */
[----:B01----:R-:W-:-:S05]  /*01a0*/  IMAD.WIDE R2, R0, 0x4, R2 ;  /* 0x0000000400027825 */ /* 0x003fca00078e0202 */
[----:B------:R-:W3:Y:S01]  /*01b0*/  LDG.E.64 R6, desc[UR4][R2.64] ;  /* 0x0000000402067981 */ /* 0x000ee2000c1e1b00 */
[----:B------:R-:W-:-:S04]  /*01c0*/  IMAD.WIDE R14, R14, 0x4, R16 ;  /* 0x000000040e0e7825 */ /* 0x000fc800078e0210 */
[----:B------:R-:W-:Y:S02]  /*01d0*/  IMAD.WIDE R16, R0, 0x4, R12 ;  /* 0x0000000400107825 */ /* 0x000fe400078e020c */
[----:B------:R0:W5:Y:S04]  /*01e0*/  LDG.E.EL.64 R12, desc[UR4][R18.64] ;  /* 0x00000004120c7981 */ /* 0x000168000c2e1b00 */
[----:B------:R-:W5:Y:S04]  /*01f0*/  LDG.E.EL.64 R14, desc[UR4][R14.64] ;  /* 0x000000040e0e7981 */ /* 0x000f68000c2e1b00 */
[----:B------:R-:W4:Y:S01]  /*0200*/  LDG.E.64 R16, desc[UR4][R16.64] ;  /* 0x0000000410107981 */ /* 0x000f22000c1e1b00 */
[----:B0-----:R-:W-:Y:S01]  /*0210*/  HFMA2.MMA R18, -RZ, RZ, 1.625, 0 ;  /* 0x3e800000ff127435 */ /* 0x001fe200000001ff */
[----:B--2---:R-:W-:Y:S01]  /*0220*/  FADD R8, R8, 0.0010000000474974513054 ;  /* 0x3a83126f08087421 */ /* 0x004fe20000000000 */
[----:B------:R-:W-:-:S03]  /*0230*/  FADD R9, R9, 0.0010000000474974513054 ;  /* 0x3a83126f09097421 */ /* 0x000fc60000000000 */
[----:B------:R-:W0:Y:S08]  /*0240*/  MUFU.SQRT R20, R8 ;  /* 0x0000000800147308 */ /* 0x000e300000002000 */
[----:B------:R1:W2:Y:S01]  /*0250*/  MUFU.SQRT R21, R9 ;  /* 0x0000000900157308 */ /* 0x0002a20000002000 */
[C---:B0-----:R-:W-:Y:S02]  /*0260*/  FSETP.GT.AND P0, PT, R20.reuse, 8.50705917302346158658e+37, PT ;  /* 0x7e8000001400780b */ /* 0x041fe40003f04000 */
[----:B------:R-:W-:Y:S01]  /*0270*/  FSETP.GEU.AND P2, PT, R20, 1.175494350822287508e-38, PT ;  /* 0x008000001400780b */ /* 0x000fe20003f4e000 */
[----:B-1----:R-:W0:Y:S01]  /*0280*/  LDC.64 R8, c[0x0][0x248] ;  /* 0x00009200ff087b82 */ /* 0x002e220000000a00 */
[----:B--2---:R-:W-:-:S02]  /*0290*/  FSETP.GT.AND P1, PT, R21, 8.50705917302346158658e+37, PT ;  /* 0x7e8000001500780b */ /* 0x004fc40003f24000 */
[----:B------:R-:W-:-:S07]  /*02a0*/  FSETP.GEU.AND P3, PT, R21, 1.175494350822287508e-38, PT ;  /* 0x008000001500780b */ /* 0x000fce0003f6e000 */
[----:B------:R-:W-:-:S04]  /*02b0*/  @P0 FMUL R20, R20, 0.25 ;  /* 0x3e80000014140820 */ /* 0x000fc80000400000 */
[----:B------:R-:W-:Y:S01]  /*02c0*/  @!P2 FMUL R20, R20, 16777216 ;  /* 0x4b8000001414a820 */ /* 0x000fe20000400000 */
[----:B------:R-:W-:-:S04]  /*02d0*/  @P1 FMUL R21, R21, 0.25 ;  /* 0x3e80000015151820 */ /* 0x000fc80000400000 */
[----:B------:R-:W-:Y:S01]  /*02e0*/  @!P3 FMUL R21, R21, 16777216 ;  /* 0x4b8000001515b820 */ /* 0x000fe20000400000 */
[----:B------:R-:W1:Y:S01]  /*02f0*/  MUFU.RCP R20, R20 ;  /* 0x0000001400147308 */ /* 0x000e620000001000 */
[----:B------:R-:W-:-:S07]  /*0300*/  FSEL R19, R18, 1, P0 ;  /* 0x3f80000012137808 */ /* 0x000fce0000000000 */
[----:B------:R-:W2:Y:S01]  /*0310*/  MUFU.RCP R21, R21 ;  /* 0x0000001500157308 */ /* 0x000ea20000001000 */
[----:B------:R-:W-:Y:S01]  /*0320*/  FSEL R18, R18, 1, P1 ;  /* 0x3f80000012127808 */ /* 0x000fe20000800000 */
[----:B------:R-:W-:Y:S01]  /*0330*/  @!P2 FMUL R19, R19, 16777216 ;  /* 0x4b8000001313a820 */ /* 0x000fe20000400000 */
[----:B---3--:R-:W-:Y:S01]  /*0340*/  FADD R6, R6, R10 ;  /* 0x0000000a06067221 */ /* 0x008fe20000000000 */
[----:B------:R-:W-:Y:S02]  /*0350*/  FADD R7, R7, R11 ;  /* 0x0000000b07077221 */ /* 0x000fe40000000000 */
[----:B------:R-:W-:Y:S01]  /*0360*/  @!P3 FMUL R18, R18, 16777216 ;  /* 0x4b8000001212b820 */ /* 0x000fe20000400000 */
[----:B-1----:R-:W-:Y:S01]  /*0370*/  FMUL R19, R20, R19 ;  /* 0x0000001314137220 */ /* 0x002fe20000400000 */
[----:B----4-:R-:W-:Y:S01]  /*0380*/  FADD R4, -R4, R6 ;  /* 0x0000000604047221 */ /* 0x010fe20000000100 */
[----:B------:R-:W-:-:S03]  /*0390*/  FADD R5, -R5, R7 ;  /* 0x0000000705057221 */ /* 0x000fc60000000100 */
[----:B------:R-:W-:Y:S01]  /*03a0*/  FMUL R19, R4, R19 ;  /* 0x0000001304137220 */ /* 0x000fe20000400000 */
[----:B--2---:R-:W-:-:S03]  /*03b0*/  FMUL R18, R21, R18 ;  /* 0x0000001215127220 */ /* 0x004fc60000400000 */
[----:B-----5:R-:W-:Y:S01]  /*03c0*/  FFMA R19, R12, R19, R14 ;  /* 0x000000130c137223 */ /* 0x020fe2000000000e */
[----:B------:R-:W-:-:S04]  /*03d0*/  FMUL R18, R5, R18 ;  /* 0x0000001205127220 */ /* 0x000fc80000400000 */
[----:B------:R-:W-:Y:S01]  /*03e0*/  FFMA R18, R13, R18, R15 ;  /* 0x000000120d127223 */ /* 0x000fe2000000000f */
[----:B------:R-:W-:Y:S01]  /*03f0*/  FSETP.GEU.AND P0, PT, R19, -R16, PT ;  /* 0x800000101300720b */ /* 0x000fe20003f0e000 */
[----:B------:R-:W-:Y:S02]  /*0400*/  FADD R16, R16, R19 ;  /* 0x0000001310107221 */ /* 0x000fe40000000000 */
[----:B------:R-:W-:Y:S01]  /*0410*/  FADD R4, R17, R18 ;  /* 0x0000001211047221 */ /* 0x000fe20000000000 */
[----:B------:R-:W-:Y:S01]  /*0420*/  FSETP.GEU.AND P1, PT, R18, -R17, PT ;  /* 0x800000111200720b */ /* 0x000fe20003f2e000 */
[----:B0-----:R-:W-:Y:S01]  /*0430*/  IMAD.WIDE R8, R0, 0x4, R8 ;  /* 0x0000000400087825 */ /* 0x001fe200078e0208 */
[----:B------:R-:W-:Y:S02]  /*0440*/  FSEL R16, R16, RZ, P0 ;  /* 0x000000ff10107208 */ /* 0x000fe40000000000 */
[----:B------:R-:W-:Y:S01]  /*0450*/  FSEL R17, R4, RZ, P1 ;  /* 0x000000ff04117208 */ /* 0x000fe20000800000 */
[----:B------:R-:W-:Y:S04]  /*0460*/  STG.E.64 desc[UR4][R2.64], R6 ;  /* 0x0000000602007986 */ /* 0x000fe8000c101b04 */
[----:B------:R-:W-:Y:S01]  /*0470*/  STG.E.64 desc[UR4][R8.64], R16 ;  /* 0x0000001008007986 */ /* 0x000fe2000c101b04 */
[----:B------:R-:W-:Y:S05]  /*0480*/  EXIT ;  /* 0x000000000000794d */ /* 0x000fea0003800000 */
.L_x_0:
[----:B------:R-:W-:-:S00]  /*0490*/  BRA `(.L_x_0) ;  /* 0xfffffffc00fc7947 */ /* 0x000fc0000383ffff */
[----:B------:R-:W-:-:S00]  /*04a0*/  NOP ;  /* 0x0000000000007918 */ /* 0x000fc00000000000 */
        /* <DEDUP_REMOVED lines=13> */
.L_x_1:


//--------------------- .nv.global.init           --------------------------
	.section	.nv.global.init,"aw",@progbits
.nv.global.init:
	.type		_$_str,@object
	.size		_$_str,(_$_str_$_2 - _$_str)
_$_str:
        /*0000*/ 	.byte	0x5f, 0x5f, 0x43, 0x55, 0x44, 0x41, 0x5f, 0x46, 0x54, 0x5a, 0x00
	.type		_$_str_$_2,@object
	.size		_$_str_$_2,(.L_1 - _$_str_$_2)
_$_str_$_2:
        /*000b*/ 	.byte	0x5f, 0x5f, 0x43, 0x55, 0x44, 0x41, 0x5f, 0x50, 0x52, 0x45, 0x43, 0x5f, 0x53, 0x51, 0x52, 0x54
        /*001b*/ 	.byte	0x00
.L_1:


//--------------------- .nv.constant0.triton_poi_fused__native_batch_norm_legit_no_training_add_convolution_relu_23 --------------------------
	.section	.nv.constant0.triton_poi_fused__native_batch_norm_legit_no_training_add_convolution_relu_23,"a",@progbits
	.sectionflags	@""
	.align	4
.nv.constant0.triton_poi_fused__native_batch_norm_legit_no_training_add_convolution_relu_23:
	.zero		596
